//
// Generated by NVIDIA NVVM Compiler
//
// Compiler Build ID: CL-36424714
// Cuda compilation tools, release 13.0, V13.0.88
// Based on NVVM 20.0.0
//

.version 9.0
.target sm_100
.address_size 64

	// .globl	_Z6vecaddPiS_S_

.visible .entry _Z6vecaddPiS_S_(
	.param .u64 .ptr .align 1 _Z6vecaddPiS_S__param_0,
	.param .u64 .ptr .align 1 _Z6vecaddPiS_S__param_1,
	.param .u64 .ptr .align 1 _Z6vecaddPiS_S__param_2
)
{
	.reg .pred 	%p<2>;
	.reg .b32 	%r<5>;
	.reg .b64 	%rd<11>;

	ld.param.u64 	%rd1, [_Z6vecaddPiS_S__param_0];
	ld.param.u64 	%rd2, [_Z6vecaddPiS_S__param_1];
	ld.param.u64 	%rd3, [_Z6vecaddPiS_S__param_2];
	mov.u32 	%r1, %ctaid.x;
	setp.gt.u32 	%p1, %r1, 65534;
	@%p1 bra 	$L__BB0_2;
	cvta.to.global.u64 	%rd4, %rd1;
	cvta.to.global.u64 	%rd5, %rd2;
	cvta.to.global.u64 	%rd6, %rd3;
	mul.wide.u32 	%rd7, %r1, 4;
	add.s64 	%rd8, %rd4, %rd7;
	ld.global.u32 	%r2, [%rd8];
	add.s64 	%rd9, %rd5, %rd7;
	ld.global.u32 	%r3, [%rd9];
	mul.lo.s32 	%r4, %r3, %r2;
	add.s64 	%rd10, %rd6, %rd7;
	st.global.u32 	[%rd10], %r4;
$L__BB0_2:
	ret;

}


// ===== COMPILED SASS (sm_100) =====

	.target	sm_100

	.elftype	@"ET_EXEC"


//--------------------- .note.nv.tkinfo           --------------------------
	.section	.note.nv.tkinfo,"",@"SHT_NOTE"
	.sectionflags	@"SHF_NOTE_NV_TKINFO"
	.tkinfo
        /*0018*/ 	.word	0x00000002
        /*0030*/ 	.string	""
        /*0030*/ 	.string	"ptxas"
        /*0030*/ 	.string	"Cuda compilation tools, release 13.0, V13.0.88"
        /*0030*/ 	.string	"Build cuda_13.0.r13.0/compiler.36424714_0"
        /*0030*/ 	.string	"-arch sm_100 -m 64 "



//--------------------- .note.nv.cuinfo           --------------------------
	.section	.note.nv.cuinfo,"",@"SHT_NOTE"
	.sectionflags	@"SHF_NOTE_NV_CUINFO"
        /*0018*/ 	.short	0x0002
        /*001a*/ 	.short	0x0064
        /*001c*/ 	.short	0x0082
	.zero		2


//--------------------- .nv.info                  --------------------------
	.section	.nv.info,"",@"SHT_CUDA_INFO"
	.align	4


	//----- nvinfo : EIATTR_REGCOUNT
	.align		4
        /*0000*/ 	.byte	0x04, 0x2f
        /*0002*/ 	.short	(.L_1 - .L_0)
	.align		4
.L_0:
        /*0004*/ 	.word	index@(_Z6vecaddPiS_S_)
        /*0008*/ 	.word	0x0000000c


	//----- nvinfo : EIATTR_FRAME_SIZE
	.align		4
.L_1:
        /*000c*/ 	.byte	0x04, 0x11
        /*000e*/ 	.short	(.L_3 - .L_2)
	.align		4
.L_2:
        /*0010*/ 	.word	index@(_Z6vecaddPiS_S_)
        /*0014*/ 	.word	0x00000000


	//----- nvinfo : EIATTR_MIN_STACK_SIZE
	.align		4
.L_3:
        /*0018*/ 	.byte	0x04, 0x12
        /*001a*/ 	.short	(.L_5 - .L_4)
	.align		4
.L_4:
        /*001c*/ 	.word	index@(_Z6vecaddPiS_S_)
        /*0020*/ 	.word	0x00000000
.L_5:


//--------------------- .nv.compat                --------------------------
	.section	.nv.compat,"",@"SHT_CUDA_COMPAT_INFO"
	.align	4
        /*0000*/ 	.byte	0x02, 0x09, 0x00, 0x00, 0x02, 0x02, 0x01, 0x00, 0x02, 0x05, 0x05, 0x00, 0x03, 0x07, 0x01, 0x01
        /*0010*/ 	.byte	0x02, 0x03, 0x00, 0x00, 0x02, 0x06, 0x01, 0x00, 0x04, 0x0b, 0x08, 0x00, 0x09, 0x00, 0x00, 0x00
        /*0020*/ 	.byte	0x00, 0x00, 0x00, 0x00


//--------------------- .nv.info._Z6vecaddPiS_S_  --------------------------
	.section	.nv.info._Z6vecaddPiS_S_,"",@"SHT_CUDA_INFO"
	.sectionflags	@""
	.align	4


	//----- nvinfo : EIATTR_CUDA_API_VERSION
	.align		4
        /*0000*/ 	.byte	0x04, 0x37
        /*0002*/ 	.short	(.L_7 - .L_6)
.L_6:
        /*0004*/ 	.word	0x00000082


	//----- nvinfo : EIATTR_KPARAM_INFO
	.align		4
.L_7:
        /*0008*/ 	.byte	0x04, 0x17
        /*000a*/ 	.short	(.L_9 - .L_8)
.L_8:
        /*000c*/ 	.word	0x00000000
        /*0010*/ 	.short	0x0002
        /*0012*/ 	.short	0x0010
        /*0014*/ 	.byte	0x00, 0xf5, 0x21, 0x00


	//----- nvinfo : EIATTR_KPARAM_INFO
	.align		4
.L_9:
        /*0018*/ 	.byte	0x04, 0x17
        /*001a*/ 	.short	(.L_11 - .L_10)
.L_10:
        /*001c*/ 	.word	0x00000000
        /*0020*/ 	.short	0x0001
        /*0022*/ 	.short	0x0008
        /*0024*/ 	.byte	0x00, 0xf5, 0x21, 0x00


	//----- nvinfo : EIATTR_KPARAM_INFO
	.align		4
.L_11:
        /*0028*/ 	.byte	0x04, 0x17
        /*002a*/ 	.short	(.L_13 - .L_12)
.L_12:
        /*002c*/ 	.word	0x00000000
        /*0030*/ 	.short	0x0000
        /*0032*/ 	.short	0x0000
        /*0034*/ 	.byte	0x00, 0xf5, 0x21, 0x00


	//----- nvinfo : EIATTR_SPARSE_MMA_MASK
	.align		4
.L_13:
        /*0038*/ 	.byte	0x03, 0x50
        /*003a*/ 	.short	0x0000


	//----- nvinfo : EIATTR_MAXREG_COUNT
	.align		4
        /*003c*/ 	.byte	0x03, 0x1b
        /*003e*/ 	.short	0x00ff


	//----- nvinfo : EIATTR_MERCURY_ISA_VERSION
	.align		4
        /*0040*/ 	.byte	0x03, 0x5f
        /*0042*/ 	.short	0x0101


	//----- nvinfo : EIATTR_VRC_CTA_INIT_COUNT
	.align		4
        /*0044*/ 	.byte	0x02, 0x4a
	.zero		1
	.zero		1


	//----- nvinfo : EIATTR_EXIT_INSTR_OFFSETS
	.align		4
        /*0048*/ 	.byte	0x04, 0x1c
        /*004a*/ 	.short	(.L_15 - .L_14)


	//   ....[0]....
.L_14:
        /*004c*/ 	.word	0x00000030


	//   ....[1]....
        /*0050*/ 	.word	0x000000f0


	//----- nvinfo : EIATTR_CBANK_PARAM_SIZE
	.align		4
.L_15:
        /*0054*/ 	.byte	0x03, 0x19
        /*0056*/ 	.short	0x0018


	//----- nvinfo : EIATTR_PARAM_CBANK
	.align		4
        /*0058*/ 	.byte	0x04, 0x0a
        /*005a*/ 	.short	(.L_17 - .L_16)
	.align		4
.L_16:
        /*005c*/ 	.word	index@(.nv.constant0._Z6vecaddPiS_S_)
        /*0060*/ 	.short	0x0380
        /*0062*/ 	.short	0x0018


	//----- nvinfo : EIATTR_SW_WAR
	.align		4
.L_17:
        /*0064*/ 	.byte	0x04, 0x36
        /*0066*/ 	.short	(.L_19 - .L_18)
.L_18:
        /*0068*/ 	.word	0x00000008
.L_19:


//--------------------- .nv.callgraph             --------------------------
	.section	.nv.callgraph,"",@"SHT_CUDA_CALLGRAPH"
	.align	4
	.sectionentsize	8
	.align		4
        /*0000*/ 	.word	0x00000000
	.align		4
        /*0004*/ 	.word	0xffffffff
	.align		4
        /*0008*/ 	.word	0x00000000
	.align		4
        /*000c*/ 	.word	0xfffffffe
	.align		4
        /*0010*/ 	.word	0x00000000
	.align		4
        /*0014*/ 	.word	0xfffffffd
	.align		4
        /*0018*/ 	.word	0x00000000
	.align		4
        /*001c*/ 	.word	0xfffffffc


//--------------------- .text._Z6vecaddPiS_S_     --------------------------
	.section	.text._Z6vecaddPiS_S_,"ax",@progbits
	.align	128
        .global         _Z6vecaddPiS_S_
        .type           _Z6vecaddPiS_S_,@function
        .size           _Z6vecaddPiS_S_,(.L_x_1 - _Z6vecaddPiS_S_)
        .other          _Z6vecaddPiS_S_,@"STO_CUDA_ENTRY STV_DEFAULT"
_Z6vecaddPiS_S_:
.text._Z6vecaddPiS_S_:
[----:B------:R-:W-:Y:S01]  /*0000*/  LDC R1, c[0x0][0x37c] ;  /* 0x0000df00ff017b82 */ /* 0x000fe20000000800 */
[----:B------:R-:W0:Y:S02]  /*0010*/  S2R R9, SR_CTAID.X ;  /* 0x0000000000097919 */ /* 0x000e240000002500 */
[----:B0-----:R-:W-:-:S13]  /*0020*/  ISETP.GT.U32.AND P0, PT, R9, 0xfffe, PT ;  /* 0x0000fffe0900780c */ /* 0x001fda0003f04070 */
[----:B------:R-:W-:Y:S05]  /*0030*/  @P0 EXIT ;  /* 0x000000000000094d */ /* 0x000fea0003800000 */
[----:B------:R-:W0:Y:S01]  /*0040*/  LDC.64 R2, c[0x0][0x380] ;  /* 0x0000e000ff027b82 */ /* 0x000e220000000a00 */
[----:B------:R-:W1:Y:S07]  /*0050*/  LDCU.64 UR4, c[0x0][0x358] ;  /* 0x00006b00ff0477ac */ /* 0x000e6e0008000a00 */
[----:B------:R-:W2:Y:S08]  /*0060*/  LDC.64 R4, c[0x0][0x388] ;  /* 0x0000e200ff047b82 */ /* 0x000eb00000000a00 */
[----:B------:R-:W3:Y:S01]  /*0070*/  LDC.64 R6, c[0x0][0x390] ;  /* 0x0000e400ff067b82 */ /* 0x000ee20000000a00 */
[----:B0-----:R-:W-:-:S06]  /*0080*/  IMAD.WIDE.U32 R2, R9, 0x4, R2 ;  /* 0x0000000409027825 */ /* 0x001fcc00078e0002 */
[----:B-1----:R-:W4:Y:S01]  /*0090*/  LDG.E R2, desc[UR4][R2.64] ;  /* 0x0000000402027981 */ /* 0x002f22000c1e1900 */
[----:B--2---:R-:W-:-:S06]  /*00a0*/  IMAD.WIDE.U32 R4, R9, 0x4, R4 ;  /* 0x0000000409047825 */ /* 0x004fcc00078e0004 */
[----:B------:R-:W4:Y:S01]  /*00b0*/  LDG.E R5, desc[UR4][R4.64] ;  /* 0x0000000404057981 */ /* 0x000f22000c1e1900 */
[----:B---3--:R-:W-:-:S04]  /*00c0*/  IMAD.WIDE.U32 R6, R9, 0x4, R6 ;  /* 0x0000000409067825 */ /* 0x008fc800078e0006 */
[----:B----4-:R-:W-:-:S05]  /*00d0*/  IMAD R9, R2, R5, RZ ;  /* 0x0000000502097224 */ /* 0x010fca00078e02ff */
[----:B------:R-:W-:Y:S01]  /*00e0*/  STG.E desc[UR4][R6.64], R9 ;  /* 0x0000000906007986 */ /* 0x000fe2000c101904 */
[----:B------:R-:W-:Y:S05]  /*00f0*/  EXIT ;  /* 0x000000000000794d */ /* 0x000fea0003800000 */
.L_x_0:
[----:B------:R-:W-:-:S00]  /*0100*/  BRA `(.L_x_0) ;  /* 0xfffffffc00fc7947 */ /* 0x000fc0000383ffff */
[----:B------:R-:W-:-:S00]  /*0110*/  NOP ;  /* 0x0000000000007918 */ /* 0x000fc00000000000 */
        /* <DEDUP_REMOVED lines=14> */
.L_x_1:


//--------------------- .nv.shared.reserved.0     --------------------------
	.section	.nv.shared.reserved.0,"aw",@nobits
	.weak		__nv_reservedSMEM_offset_0_alias
	.size		__nv_reservedSMEM_offset_0_alias, 0, 64
	.other		__nv_reservedSMEM_offset_0_alias,@"STO_CUDA_RESERVED_SHARED STV_DEFAULT"
__nv_reservedSMEM_offset_0_alias:
	.zero		0
	.zero		64


//--------------------- .nv.constant0._Z6vecaddPiS_S_ --------------------------
	.section	.nv.constant0._Z6vecaddPiS_S_,"a",@progbits
	.sectionflags	@""
	.align	4
.nv.constant0._Z6vecaddPiS_S_:
	.zero		920


//--------------------- SYMBOLS --------------------------

	.type		.nv.reservedSmem.offset0,@object
	.size		.nv.reservedSmem.offset0,0x4
